	.headerflags	@"EF_CUDA_TEXMODE_UNIFIED EF_CUDA_64BIT_ADDRESS EF_CUDA_ACCELERATORS EF_CUDA_SM90 EF_CUDA_VIRTUAL_SM(EF_CUDA_SM90)"
	.elftype	@"ET_EXEC"


//--------------------- .nv.info                  --------------------------
	.section	.nv.info,"",@"SHT_CUDA_INFO"
	.align	4


	//----- nvinfo : EIATTR_REGCOUNT
	.align		4
        /*0000*/ 	.byte	0x04, 0x2f
        /*0002*/ 	.short	(.L_1 - .L_0)
	.align		4
.L_0:
        /*0004*/ 	.word	index@(triton_poi_fused_leaky_relu_22)
        /*0008*/ 	.word	0x00000028


	//----- nvinfo : EIATTR_MIN_STACK_SIZE
	.align		4
.L_1:
        /*000c*/ 	.byte	0x04, 0x12
        /*000e*/ 	.short	(.L_3 - .L_2)
	.align		4
.L_2:
        /*0010*/ 	.word	index@(triton_poi_fused_leaky_relu_22)
        /*0014*/ 	.word	0x00000000


	//----- nvinfo : EIATTR_FRAME_SIZE
	.align		4
.L_3:
        /*0018*/ 	.byte	0x04, 0x11
        /*001a*/ 	.short	(.L_5 - .L_4)
	.align		4
.L_4:
        /*001c*/ 	.word	index@(triton_poi_fused_leaky_relu_22)
        /*0020*/ 	.word	0x00000000


	//----- nvinfo : EIATTR_MIN_STACK_SIZE
	.align		4
.L_5:
        /*0024*/ 	.byte	0x04, 0x12
        /*0026*/ 	.short	(.L_7 - .L_6)
	.align		4
.L_6:
        /*0028*/ 	.word	index@(triton_poi_fused_leaky_relu_22)
        /*002c*/ 	.word	0x00000000
.L_7:


//--------------------- .nv.info.triton_poi_fused_leaky_relu_22 --------------------------
	.section	.nv.info.triton_poi_fused_leaky_relu_22,"",@"SHT_CUDA_INFO"
	.sectionflags	@""
	.align	4


	//----- nvinfo : EIATTR_CUDA_API_VERSION
	.align		4
        /*0000*/ 	.byte	0x04, 0x37
        /*0002*/ 	.short	(.L_9 - .L_8)
.L_8:
        /*0004*/ 	.word	0x0000007c


	//----- nvinfo : EIATTR_KPARAM_INFO
	.align		4
.L_9:
        /*0008*/ 	.byte	0x04, 0x17
        /*000a*/ 	.short	(.L_11 - .L_10)
.L_10:
        /*000c*/ 	.word	0x00000000
        /*0010*/ 	.short	0x0005
        /*0012*/ 	.short	0x0024
        /*0014*/ 	.byte	0x00, 0xf0, 0x11, 0x00


	//----- nvinfo : EIATTR_KPARAM_INFO
	.align		4
.L_11:
        /*0018*/ 	.byte	0x04, 0x17
        /*001a*/ 	.short	(.L_13 - .L_12)
.L_12:
        /*001c*/ 	.word	0x00000000
        /*0020*/ 	.short	0x0004
        /*0022*/ 	.short	0x0020
        /*0024*/ 	.byte	0x00, 0xf0, 0x11, 0x00


	//----- nvinfo : EIATTR_KPARAM_INFO
	.align		4
.L_13:
        /*0028*/ 	.byte	0x04, 0x17
        /*002a*/ 	.short	(.L_15 - .L_14)
.L_14:
        /*002c*/ 	.word	0x00000000
        /*0030*/ 	.short	0x0003
        /*0032*/ 	.short	0x0018
        /*0034*/ 	.byte	0x00, 0xf4, 0x21, 0x00


	//----- nvinfo : EIATTR_KPARAM_INFO
	.align		4
.L_15:
        /*0038*/ 	.byte	0x04, 0x17
        /*003a*/ 	.short	(.L_17 - .L_16)
.L_16:
        /*003c*/ 	.word	0x00000000
        /*0040*/ 	.short	0x0002
        /*0042*/ 	.short	0x0010
        /*0044*/ 	.byte	0x00, 0xf4, 0x21, 0x00


	//----- nvinfo : EIATTR_KPARAM_INFO
	.align		4
.L_17:
        /*0048*/ 	.byte	0x04, 0x17
        /*004a*/ 	.short	(.L_19 - .L_18)
.L_18:
        /*004c*/ 	.word	0x00000000
        /*0050*/ 	.short	0x0001
        /*0052*/ 	.short	0x0008
        /*0054*/ 	.byte	0x00, 0xf4, 0x21, 0x00


	//----- nvinfo : EIATTR_KPARAM_INFO
	.align		4
.L_19:
        /*0058*/ 	.byte	0x04, 0x17
        /*005a*/ 	.short	(.L_21 - .L_20)
.L_20:
        /*005c*/ 	.word	0x00000000
        /*0060*/ 	.short	0x0000
        /*0062*/ 	.short	0x0000
        /*0064*/ 	.byte	0x00, 0xf4, 0x21, 0x00


	//----- nvinfo : EIATTR_SPARSE_MMA_MASK
	.align		4
.L_21:
        /*0068*/ 	.byte	0x03, 0x50
        /*006a*/ 	.short	0x0000


	//----- nvinfo : EIATTR_MAXREG_COUNT
	.align		4
        /*006c*/ 	.byte	0x03, 0x1b
        /*006e*/ 	.short	0x00ff


	//----- nvinfo : EIATTR_EXIT_INSTR_OFFSETS
	.align		4
        /*0070*/ 	.byte	0x04, 0x1c
        /*0072*/ 	.short	(.L_23 - .L_22)


	//   ....[0]....
.L_22:
        /*0074*/ 	.word	0x00000e60


	//   ....[1]....
        /*0078*/ 	.word	0x00000eb0


	//----- nvinfo : EIATTR_REQNTID
	.align		4
.L_23:
        /*007c*/ 	.byte	0x04, 0x10
        /*007e*/ 	.short	(.L_25 - .L_24)
.L_24:
        /*0080*/ 	.word	0x00000100
        /*0084*/ 	.word	0x00000001
        /*0088*/ 	.word	0x00000001


	//----- nvinfo : EIATTR_CBANK_PARAM_SIZE
	.align		4
.L_25:
        /*008c*/ 	.byte	0x03, 0x19
        /*008e*/ 	.short	0x0028


	//----- nvinfo : EIATTR_PARAM_CBANK
	.align		4
        /*0090*/ 	.byte	0x04, 0x0a
        /*0092*/ 	.short	(.L_27 - .L_26)
	.align		4
.L_26:
        /*0094*/ 	.word	index@(.nv.constant0.triton_poi_fused_leaky_relu_22)
        /*0098*/ 	.short	0x0210
        /*009a*/ 	.short	0x0028


	//----- nvinfo : EIATTR_SW_WAR
	.align		4
.L_27:
        /*009c*/ 	.byte	0x04, 0x36
        /*009e*/ 	.short	(.L_29 - .L_28)
.L_28:
        /*00a0*/ 	.word	0x00000008
.L_29:


//--------------------- .nv.callgraph             --------------------------
	.section	.nv.callgraph,"",@"SHT_CUDA_CALLGRAPH"
	.align	4
	.sectionentsize	8
	.align		4
        /*0000*/ 	.word	0x00000000
	.align		4
        /*0004*/ 	.word	0xffffffff
	.align		4
        /*0008*/ 	.word	0x00000000
	.align		4
        /*000c*/ 	.word	0xfffffffe
	.align		4
        /*0010*/ 	.word	0x00000000
	.align		4
        /*0014*/ 	.word	0xfffffffd
	.align		4
        /*0018*/ 	.word	0x00000000
	.align		4
        /*001c*/ 	.word	0xfffffffc


//--------------------- .text.triton_poi_fused_leaky_relu_22 --------------------------
	.section	.text.triton_poi_fused_leaky_relu_22,"ax",@progbits
	.sectionflags	@"SHF_BARRIERS=1"
	.align	128
        .global         triton_poi_fused_leaky_relu_22
        .type           triton_poi_fused_leaky_relu_22,@function
        .size           triton_poi_fused_leaky_relu_22,(.L_x_1 - triton_poi_fused_leaky_relu_22)
        .other          triton_poi_fused_leaky_relu_22,@"STO_CUDA_ENTRY STV_DEFAULT"
triton_poi_fused_leaky_relu_22:
.text.triton_poi_fused_leaky_relu_22:
[----:B------:R-:W0:Y:S01]  /*0000*/  LDC R1, c[0x0][0x28] ;  /* 0x00000a00ff017b82 */ /* 0x000e220000000800 */
[----:B------:R-:W1:Y:S07]  /*0010*/  S2R R4, SR_TID.X ;  /* 0x0000000000047919 */ /* 0x000e6e0000002100 */
[----:B------:R-:W2:Y:S01]  /*0020*/  LDC.64 R30, c[0x0][0x210] ;  /* 0x00008400ff1e7b82 */ /* 0x000ea20000000a00 */
[----:B------:R-:W-:Y:S02]  /*0030*/  CS2R R16, SRZ ;  /* 0x0000000000107805 */ /* 0x000fe4000001ff00 */
[----:B------:R-:W-:Y:S01]  /*0040*/  CS2R R18, SRZ ;  /* 0x0000000000127805 */ /* 0x000fe2000001ff00 */
[----:B------:R-:W3:Y:S01]  /*0050*/  S2R R0, SR_CTAID.Y ;  /* 0x0000000000007919 */ /* 0x000ee20000002600 */
[----:B------:R-:W-:-:S02]  /*0060*/  CS2R R20, SRZ ;  /* 0x0000000000147805 */ /* 0x000fc4000001ff00 */
[----:B------:R-:W-:Y:S01]  /*0070*/  CS2R R22, SRZ ;  /* 0x0000000000167805 */ /* 0x000fe2000001ff00 */
[----:B------:R-:W-:Y:S01]  /*0080*/  ULDC.64 UR6, c[0x0][0x208] ;  /* 0x0000820000067ab9 */ /* 0x000fe20000000a00 */
[----:B------:R-:W4:Y:S01]  /*0090*/  S2R R2, SR_CTAID.X ;  /* 0x0000000000027919 */ /* 0x000f220000002500 */
[----:B------:R-:W5:Y:S01]  /*00a0*/  LDC.64 R36, c[0x0][0x218] ;  /* 0x00008600ff247b82 */ /* 0x000f620000000a00 */
[----:B-1----:R-:W-:Y:S01]  /*00b0*/  SHF.R.U32.HI R25, RZ, 0x6, R4 ;  /* 0x00000006ff197819 */ /* 0x002fe20000011604 */
[----:B------:R-:W-:Y:S02]  /*00c0*/  IMAD.SHL.U32 R35, R4, 0x4, RZ ;  /* 0x0000000404237824 */ /* 0x000fe400078e00ff */
[----:B---3--:R-:W-:Y:S01]  /*00d0*/  IMAD.SHL.U32 R34, R0, 0x10, RZ ;  /* 0x0000001000227824 */ /* 0x008fe200078e00ff */
[----:B------:R-:W-:Y:S02]  /*00e0*/  SHF.R.S32.HI R3, RZ, 0x1b, R0 ;  /* 0x0000001bff037819 */ /* 0x000fe40000011400 */
[----:B------:R-:W-:-:S02]  /*00f0*/  SGXT.U32 R25, R25, 0x2 ;  /* 0x000000021919781a */ /* 0x000fc40000000000 */
[----:B------:R-:W-:Y:S02]  /*0100*/  LOP3.LUT R26, R35, 0xfc, RZ, 0xc0, !PT ;  /* 0x000000fc231a7812 */ /* 0x000fe400078ec0ff */
[----:B------:R-:W-:Y:S02]  /*0110*/  SGXT R3, R3, 0x1 ;  /* 0x000000010303781a */ /* 0x000fe40000000200 */
[----:B------:R-:W-:Y:S02]  /*0120*/  LOP3.LUT R0, R34, 0x8, R25, 0xfe, !PT ;  /* 0x0000000822007812 */ /* 0x000fe400078efe19 */
[----:B----4-:R-:W-:Y:S02]  /*0130*/  PRMT R26, R26, 0x6540, R2 ;  /* 0x000065401a1a7816 */ /* 0x010fe40000000002 */
[----:B------:R-:W-:Y:S02]  /*0140*/  LEA.HI R2, R3, R0, RZ, 0x2 ;  /* 0x0000000003027211 */ /* 0x000fe400078f10ff */
[----:B------:R-:W-:Y:S01]  /*0150*/  ISETP.GE.AND P0, PT, R26, 0x200, PT ;  /* 0x000002001a00780c */ /* 0x000fe20003f06270 */
[----:B------:R-:W-:-:S02]  /*0160*/  IMAD R7, R0, 0x200, R26 ;  /* 0x0000020000077824 */ /* 0x000fc400078e021a */
[----:B------:R-:W-:Y:S01]  /*0170*/  IMAD.SHL.U32 R2, R2, 0x80, RZ ;  /* 0x0000008002027824 */ /* 0x000fe200078e00ff */
[----:B------:R-:W-:Y:S01]  /*0180*/  ISETP.LT.AND P2, PT, R0, 0x10, !P0 ;  /* 0x000000100000780c */ /* 0x000fe20004741270 */
[----:B--2---:R-:W-:-:S03]  /*0190*/  IMAD.WIDE R6, R7, 0x4, R30 ;  /* 0x0000000407067825 */ /* 0x004fc600078e021e */
[----:B------:R-:W-:Y:S02]  /*01a0*/  LOP3.LUT R5, R2, 0xfffffe00, RZ, 0xc0, !PT ;  /* 0xfffffe0002057812 */ /* 0x000fe400078ec0ff */
[----:B------:R-:W-:-:S03]  /*01b0*/  LOP3.LUT R2, R34, 0xc, R25, 0xfe, !PT ;  /* 0x0000000c22027812 */ /* 0x000fc600078efe19 */
[----:B------:R-:W-:-:S04]  /*01c0*/  IMAD.IADD R0, R26, 0x1, R5 ;  /* 0x000000011a007824 */ /* 0x000fc800078e0205 */
[----:B-----5:R-:W-:Y:S01]  /*01d0*/  IMAD.WIDE R12, R0, 0x4, R36 ;  /* 0x00000004000c7825 */ /* 0x020fe200078e0224 */
[----:B------:R1:W2:Y:S01]  /*01e0*/  @P2 LDG.E.EL.128 R16, desc[UR6][R6.64] ;  /* 0x0000000606102981 */ /* 0x0002a2000c2e1d00 */
[----:B------:R-:W-:-:S03]  /*01f0*/  LEA.HI R4, R3, R2, RZ, 0x2 ;  /* 0x0000000203047211 */ /* 0x000fc600078f10ff */
[----:B------:R3:W2:Y:S01]  /*0200*/  @P2 LDG.E.EL.128 R20, desc[UR6][R12.64] ;  /* 0x000000060c142981 */ /* 0x0006a2000c2e1d00 */
[----:B------:R-:W-:Y:S01]  /*0210*/  ISETP.LT.AND P3, PT, R2, 0x10, !P0 ;  /* 0x000000100200780c */ /* 0x000fe20004761270 */
[----:B------:R-:W-:Y:S01]  /*0220*/  IMAD.SHL.U32 R4, R4, 0x80, RZ ;  /* 0x0000008004047824 */ /* 0x000fe200078e00ff */
[----:B------:R-:W-:Y:S01]  /*0230*/  LOP3.LUT R24, R34, R25, RZ, 0xfc, !PT ;  /* 0x0000001922187212 */ /* 0x000fe200078efcff */
[----:B------:R-:W-:Y:S01]  /*0240*/  IMAD R15, R2, 0x200, R26 ;  /* 0x00000200020f7824 */ /* 0x000fe200078e021a */
[----:B------:R-:W-:Y:S02]  /*0250*/  CS2R R8, SRZ ;  /* 0x0000000000087805 */ /* 0x000fe4000001ff00 */
[----:B------:R-:W-:Y:S02]  /*0260*/  CS2R R10, SRZ ;  /* 0x00000000000a7805 */ /* 0x000fe4000001ff00 */
[----:B------:R-:W-:Y:S02]  /*0270*/  LOP3.LUT R5, R4, 0xfffffe00, RZ, 0xc0, !PT ;  /* 0xfffffe0004057812 */ /* 0x000fe400078ec0ff */
[----:B-1----:R-:W-:-:S02]  /*0280*/  CS2R R6, SRZ ;  /* 0x0000000000067805 */ /* 0x002fc4000001ff00 */
[----:B------:R-:W-:Y:S01]  /*0290*/  LOP3.LUT R25, R34, 0x4, R25, 0xfe, !PT ;  /* 0x0000000422197812 */ /* 0x000fe200078efe19 */
[----:B---3--:R-:W-:Y:S01]  /*02a0*/  IMAD.WIDE R12, R15, 0x4, R30 ;  /* 0x000000040f0c7825 */ /* 0x008fe200078e021e */
[----:B------:R-:W-:Y:S02]  /*02b0*/  IADD3 R2, R26, R5, RZ ;  /* 0x000000051a027210 */ /* 0x000fe40007ffe0ff */
[----:B------:R-:W-:Y:S02]  /*02c0*/  CS2R R4, SRZ ;  /* 0x0000000000047805 */ /* 0x000fe4000001ff00 */
[C---:B------:R-:W-:Y:S02]  /*02d0*/  LEA.HI R27, R3.reuse, R24, RZ, 0x2 ;  /* 0x00000018031b7211 */ /* 0x040fe400078f10ff */
[----:B------:R-:W-:Y:S01]  /*02e0*/  LEA.HI R3, R3, R25, RZ, 0x2 ;  /* 0x0000001903037211 */ /* 0x000fe200078f10ff */
[----:B------:R-:W-:Y:S01]  /*02f0*/  IMAD.WIDE R14, R2, 0x4, R36 ;  /* 0x00000004020e7825 */ /* 0x000fe200078e0224 */
[----:B------:R1:W3:Y:S03]  /*0300*/  @P3 LDG.E.EL.128 R8, desc[UR6][R12.64] ;  /* 0x000000060c083981 */ /* 0x0002e6000c2e1d00 */
[----:B------:R-:W-:Y:S01]  /*0310*/  IMAD.SHL.U32 R28, R27, 0x80, RZ ;  /* 0x000000801b1c7824 */ /* 0x000fe200078e00ff */
[----:B------:R4:W3:Y:S01]  /*0320*/  @P3 LDG.E.EL.128 R4, desc[UR6][R14.64] ;  /* 0x000000060e043981 */ /* 0x0008e2000c2e1d00 */
[----:B------:R-:W-:Y:S01]  /*0330*/  IMAD.SHL.U32 R29, R3, 0x80, RZ ;  /* 0x00000080031d7824 */ /* 0x000fe200078e00ff */
[C---:B------:R-:W-:Y:S01]  /*0340*/  ISETP.LT.AND P1, PT, R24.reuse, 0x10, !P0 ;  /* 0x000000101800780c */ /* 0x040fe20004721270 */
[----:B------:R-:W-:Y:S01]  /*0350*/  IMAD R27, R24, 0x200, R26 ;  /* 0x00000200181b7824 */ /* 0x000fe200078e021a */
[----:B------:R-:W-:-:S02]  /*0360*/  LOP3.LUT R3, R28, 0xfffffa00, RZ, 0xc0, !PT ;  /* 0xfffffa001c037812 */ /* 0x000fc400078ec0ff */
[----:B------:R-:W-:Y:S01]  /*0370*/  LOP3.LUT R29, R29, 0xfffffe00, RZ, 0xc0, !PT ;  /* 0xfffffe001d1d7812 */ /* 0x000fe200078ec0ff */
[C---:B-1----:R-:W-:Y:S01]  /*0380*/  IMAD R13, R25.reuse, 0x200, R26 ;  /* 0x00000200190d7824 */ /* 0x042fe200078e021a */
[----:B------:R-:W-:Y:S01]  /*0390*/  ISETP.LT.AND P0, PT, R25, 0x10, !P0 ;  /* 0x000000101900780c */ /* 0x000fe20004701270 */
[----:B------:R-:W-:Y:S01]  /*03a0*/  IMAD.IADD R3, R26, 0x1, R3 ;  /* 0x000000011a037824 */ /* 0x000fe200078e0203 */
[----:B------:R-:W-:Y:S01]  /*03b0*/  IADD3 R26, R26, R29, RZ ;  /* 0x0000001d1a1a7210 */ /* 0x000fe20007ffe0ff */
[----:B------:R-:W-:Y:S01]  /*03c0*/  IMAD.WIDE R24, R27, 0x4, R30 ;  /* 0x000000041b187825 */ /* 0x000fe200078e021e */
[----:B----4-:R-:W-:-:S03]  /*03d0*/  CS2R R14, SRZ ;  /* 0x00000000000e7805 */ /* 0x010fc6000001ff00 */
[----:B------:R-:W-:Y:S01]  /*03e0*/  IMAD.WIDE R30, R13, 0x4, R30 ;  /* 0x000000040d1e7825 */ /* 0x000fe200078e021e */
[----:B------:R-:W-:-:S06]  /*03f0*/  CS2R R12, SRZ ;  /* 0x00000000000c7805 */ /* 0x000fcc000001ff00 */
[----:B------:R-:W4:Y:S01]  /*0400*/  @P0 LDG.E.EL.128 R12, desc[UR6][R30.64] ;  /* 0x000000061e0c0981 */ /* 0x000f22000c2e1d00 */
[----:B--2---:R-:W-:Y:S01]  /*0410*/  FADD R33, -R23, R19 ;  /* 0x0000001317217221 */ /* 0x004fe20000000100 */
[----:B------:R-:W-:Y:S01]  /*0420*/  FADD R32, -R22, R18 ;  /* 0x0000001216207221 */ /* 0x000fe20000000100 */
[----:B------:R-:W-:Y:S01]  /*0430*/  FADD R29, -R21, R17 ;  /* 0x00000011151d7221 */ /* 0x000fe20000000100 */
[----:B------:R-:W-:Y:S01]  /*0440*/  FADD R28, -R20, R16 ;  /* 0x00000010141c7221 */ /* 0x000fe20000000100 */
[----:B------:R-:W-:Y:S02]  /*0450*/  CS2R R16, SRZ ;  /* 0x0000000000107805 */ /* 0x000fe4000001ff00 */
[----:B------:R-:W-:Y:S01]  /*0460*/  CS2R R18, SRZ ;  /* 0x0000000000127805 */ /* 0x000fe2000001ff00 */
[----:B------:R-:W-:-:S05]  /*0470*/  IMAD.WIDE R20, R26, 0x4, R36 ;  /* 0x000000041a147825 */ /* 0x000fca00078e0224 */
[----:B------:R1:W4:Y:S01]  /*0480*/  @P0 LDG.E.EL.128 R16, desc[UR6][R20.64] ;  /* 0x0000000614100981 */ /* 0x000322000c2e1d00 */
[----:B------:R-:W-:Y:S02]  /*0490*/  CS2R R22, SRZ ;  /* 0x0000000000167805 */ /* 0x000fe4000001ff00 */
[----:B-1----:R-:W-:-:S06]  /*04a0*/  CS2R R20, SRZ ;  /* 0x0000000000147805 */ /* 0x002fcc000001ff00 */
[----:B------:R1:W2:Y:S01]  /*04b0*/  @P1 LDG.E.EL.128 R20, desc[UR6][R24.64] ;  /* 0x0000000618141981 */ /* 0x0002a2000c2e1d00 */
[----:B---3--:R-:W-:Y:S01]  /*04c0*/  FADD R11, -R7, R11 ;  /* 0x0000000b070b7221 */ /* 0x008fe20000000100 */
[----:B------:R-:W-:Y:S01]  /*04d0*/  FADD R10, -R6, R10 ;  /* 0x0000000a060a7221 */ /* 0x000fe20000000100 */
[----:B------:R-:W-:Y:S01]  /*04e0*/  FADD R9, -R5, R9 ;  /* 0x0000000905097221 */ /* 0x000fe20000000100 */
[----:B------:R-:W-:Y:S01]  /*04f0*/  FADD R8, -R4, R8 ;  /* 0x0000000804087221 */ /* 0x000fe20000000100 */
[----:B-1----:R-:W-:Y:S02]  /*0500*/  IMAD.WIDE R24, R3, 0x4, R36 ;  /* 0x0000000403187825 */ /* 0x002fe400078e0224 */
[----:B------:R-:W1:Y:S01]  /*0510*/  LDC.64 R36, c[0x0][0x220] ;  /* 0x00008800ff247b82 */ /* 0x000e620000000a00 */
[----:B------:R-:W-:Y:S02]  /*0520*/  CS2R R4, SRZ ;  /* 0x0000000000047805 */ /* 0x000fe4000001ff00 */
[----:B------:R-:W-:-:S06]  /*0530*/  CS2R R6, SRZ ;  /* 0x0000000000067805 */ /* 0x000fcc000001ff00 */
[----:B------:R1:W2:Y:S02]  /*0540*/  @P1 LDG.E.EL.128 R4, desc[UR6][R24.64] ;  /* 0x0000000618041981 */ /* 0x0002a4000c2e1d00 */
[----:B-1----:R-:W-:-:S04]  /*0550*/  IMAD.WIDE R24, R3, 0x4, R36 ;  /* 0x0000000403187825 */ /* 0x002fc800078e0224 */
[----:B----4-:R-:W-:Y:S01]  /*0560*/  FADD R19, -R19, R15 ;  /* 0x0000000f13137221 */ /* 0x010fe20000000100 */
[----:B------:R-:W-:Y:S01]  /*0570*/  FADD R18, -R18, R14 ;  /* 0x0000000e12127221 */ /* 0x000fe20000000100 */
[----:B------:R-:W-:Y:S01]  /*0580*/  FADD R17, -R17, R13 ;  /* 0x0000000d11117221 */ /* 0x000fe20000000100 */
[----:B------:R-:W-:Y:S01]  /*0590*/  FADD R16, -R16, R12 ;  /* 0x0000000c10107221 */ /* 0x000fe20000000100 */
[----:B------:R-:W-:Y:S02]  /*05a0*/  CS2R R12, SRZ ;  /* 0x00000000000c7805 */ /* 0x000fe4000001ff00 */
[----:B------:R-:W-:-:S06]  /*05b0*/  CS2R R14, SRZ ;  /* 0x00000000000e7805 */ /* 0x000fcc000001ff00 */
[----:B------:R1:W3:Y:S01]  /*05c0*/  @P1 LDG.E.EL.128 R12, desc[UR6][R24.64] ;  /* 0x00000006180c1981 */ /* 0x0002e2000c2e1d00 */
        /* <DEDUP_REMOVED lines=8> */
[----:B-1----:R-:W-:Y:S01]  /*0650*/  IMAD.WIDE R24, R0, 0x4, R36 ;  /* 0x0000000400187825 */ /* 0x002fe200078e0224 */
[----:B--2---:R-:W-:-:S03]  /*0660*/  CS2R R20, SRZ ;  /* 0x0000000000147805 */ /* 0x004fc6000001ff00 */
[----:B------:R-:W-:-:S04]  /*0670*/  IMAD.WIDE R2, R2, 0x4, R36 ;  /* 0x0000000402027825 */ /* 0x000fc800078e0224 */
[----:B---3--:R-:W-:Y:S01]  /*0680*/  FMUL R0, R23, R12 ;  /* 0x0000000c17007220 */ /* 0x008fe20000400000 */
[----:B------:R-:W-:Y:S01]  /*0690*/  FMUL R26, R22, R13 ;  /* 0x0000000d161a7220 */ /* 0x000fe20000400000 */
[----:B------:R-:W-:-:S06]  /*06a0*/  CS2R R22, SRZ ;  /* 0x0000000000167805 */ /* 0x000fcc000001ff00 */
[----:B------:R1:W2:Y:S01]  /*06b0*/  @P2 LDG.E.EL.128 R20, desc[UR6][R24.64] ;  /* 0x0000000618142981 */ /* 0x0002a2000c2e1d00 */
[----:B------:R-:W-:Y:S01]  /*06c0*/  FMUL R30, R30, R14 ;  /* 0x0000000e1e1e7220 */ /* 0x000fe20000400000 */
[----:B------:R-:W-:Y:S01]  /*06d0*/  FMUL R27, R27, R15 ;  /* 0x0000000f1b1b7220 */ /* 0x000fe20000400000 */
[----:B------:R-:W-:Y:S02]  /*06e0*/  CS2R R12, SRZ ;  /* 0x00000000000c7805 */ /* 0x000fe4000001ff00 */
[----:B------:R-:W-:-:S06]  /*06f0*/  CS2R R14, SRZ ;  /* 0x00000000000e7805 */ /* 0x000fcc000001ff00 */
[----:B------:R3:W5:Y:S01]  /*0700*/  @P3 LDG.E.EL.128 R12, desc[UR6][R2.64] ;  /* 0x00000006020c3981 */ /* 0x000762000c2e1d00 */
[----:B------:R-:W1:Y:S01]  /*0710*/  S2R R31, SR_TID.X ;  /* 0x00000000001f7919 */ /* 0x000e620000002100 */
[----:B------:R-:W3:Y:S01]  /*0720*/  S2UR UR5, SR_CgaCtaId ;  /* 0x00000000000579c3 */ /* 0x000ee20000008800 */
[----:B------:R-:W-:Y:S02]  /*0730*/  FSETP.GT.AND P0, PT, R0, RZ, PT ;  /* 0x000000ff0000720b */ /* 0x000fe40003f04000 */
[----:B------:R-:W-:Y:S01]  /*0740*/  FSETP.GT.AND P2, PT, R26, RZ, PT ;  /* 0x000000ff1a00720b */ /* 0x000fe20003f44000 */
[----:B------:R-:W-:Y:S01]  /*0750*/  UMOV UR4, 0x400 ;  /* 0x0000040000047882 */ /* 0x000fe20000000000 */
[----:B------:R-:W-:Y:S01]  /*0760*/  FSETP.GT.AND P1, PT, R30, RZ, PT ;  /* 0x000000ff1e00720b */ /* 0x000fe20003f24000 */
[----:B----4-:R-:W-:-:S08]  /*0770*/  FMUL R4, R16, R4 ;  /* 0x0000000410047220 */ /* 0x010fd00000400000 */
[----:B------:R-:W-:Y:S01]  /*0780*/  @!P0 FMUL R0, R0, 0.10000000149011611938 ;  /* 0x3dcccccd00008820 */ /* 0x000fe20000400000 */
[----:B------:R-:W-:Y:S01]  /*0790*/  FSETP.GT.AND P0, PT, R27, RZ, PT ;  /* 0x000000ff1b00720b */ /* 0x000fe20003f04000 */
[----:B------:R-:W-:Y:S01]  /*07a0*/  @!P2 FMUL R26, R26, 0.10000000149011611938 ;  /* 0x3dcccccd1a1aa820 */ /* 0x000fe20000400000 */
[----:B------:R-:W-:Y:S01]  /*07b0*/  FSETP.GT.AND P2, PT, R4, RZ, PT ;  /* 0x000000ff0400720b */ /* 0x000fe20003f44000 */
[----:B---3--:R-:W-:Y:S01]  /*07c0*/  UPRMT UR4, UR5, 0x654, UR4 ;  /* 0x0000065405047896 */ /* 0x008fe20008000004 */
[----:B01----:R-:W-:Y:S01]  /*07d0*/  IMAD.SHL.U32 R16, R31, 0x40, RZ ;  /* 0x000000401f107824 */ /* 0x003fe200078e00ff */
[----:B------:R-:W-:-:S04]  /*07e0*/  SHF.R.U32.HI R25, RZ, 0x6, R31 ;  /* 0x00000006ff197819 */ /* 0x000fc8000001161f */
[----:B------:R-:W-:Y:S02]  /*07f0*/  SGXT.U32 R25, R25, 0x2 ;  /* 0x000000021919781a */ /* 0x000fe40000000000 */
[----:B------:R-:W-:-:S04]  /*0800*/  LOP3.LUT R16, R16, 0xfc0, RZ, 0xc0, !PT ;  /* 0x00000fc010107812 */ /* 0x000fc800078ec0ff */
[C---:B------:R-:W-:Y:S01]  /*0810*/  LOP3.LUT R25, R16.reuse, R25, RZ, 0xfc, !PT ;  /* 0x0000001910197212 */ /* 0x040fe200078efcff */
[----:B------:R-:W-:Y:S02]  /*0820*/  VIADD R16, R16, UR4 ;  /* 0x0000000410107c36 */ /* 0x000fe40008000000 */
[----:B------:R-:W-:Y:S01]  /*0830*/  FMUL R6, R18, R6 ;  /* 0x0000000612067220 */ /* 0x000fe20000400000 */
[----:B------:R-:W-:Y:S01]  /*0840*/  FMUL R2, R17, R5 ;  /* 0x0000000511027220 */ /* 0x000fe20000400000 */
[----:B------:R-:W-:Y:S02]  /*0850*/  IMAD R25, R25, 0x4, R16 ;  /* 0x0000000419197824 */ /* 0x000fe400078e0210 */
[----:B------:R-:W-:Y:S01]  /*0860*/  FMUL R16, R19, R7 ;  /* 0x0000000713107220 */ /* 0x000fe20000400000 */
[----:B------:R-:W-:Y:S01]  /*0870*/  @!P1 FMUL R30, R30, 0.10000000149011611938 ;  /* 0x3dcccccd1e1e9820 */ /* 0x000fe20000400000 */
[----:B------:R-:W-:Y:S01]  /*0880*/  @!P0 FMUL R27, R27, 0.10000000149011611938 ;  /* 0x3dcccccd1b1b8820 */ /* 0x000fe20000400000 */
[----:B------:R-:W-:Y:S01]  /*0890*/  @!P2 FMUL R4, R4, 0.10000000149011611938 ;  /* 0x3dcccccd0404a820 */ /* 0x000fe20000400000 */
[----:B------:R-:W-:-:S02]  /*08a0*/  FSETP.GT.AND P4, PT, R2, RZ, PT ;  /* 0x000000ff0200720b */ /* 0x000fc40003f84000 */
[----:B------:R-:W-:Y:S02]  /*08b0*/  FSETP.GT.AND P5, PT, R6, RZ, PT ;  /* 0x000000ff0600720b */ /* 0x000fe40003fa4000 */
[----:B------:R-:W-:Y:S01]  /*08c0*/  FSETP.GT.AND P0, PT, R16, RZ, PT ;  /* 0x000000ff1000720b */ /* 0x000fe20003f04000 */
[----:B------:R-:W-:Y:S01]  /*08d0*/  STS [R25+0x50], R26 ;  /* 0x0000501a19007388 */ /* 0x000fe20000000800 */
[----:B------:R-:W0:Y:S07]  /*08e0*/  S2R R37, SR_TID.X ;  /* 0x0000000000257919 */ /* 0x000e2e0000002100 */
[----:B------:R-:W-:-:S02]  /*08f0*/  @!P4 FMUL R2, R2, 0.10000000149011611938 ;  /* 0x3dcccccd0202c820 */ /* 0x000fc40000400000 */
[----:B------:R-:W-:Y:S02]  /*0900*/  @!P5 FMUL R6, R6, 0.10000000149011611938 ;  /* 0x3dcccccd0606d820 */ /* 0x000fe40000400000 */
[----:B------:R-:W-:Y:S01]  /*0910*/  @!P0 FMUL R16, R16, 0.10000000149011611938 ;  /* 0x3dcccccd10108820 */ /* 0x000fe20000400000 */
[----:B------:R1:W-:Y:S04]  /*0920*/  STS [R25], R0 ;  /* 0x0000000019007388 */ /* 0x0003e80000000800 */
[----:B------:R-:W-:Y:S04]  /*0930*/  STS [R25+0xa0], R30 ;  /* 0x0000a01e19007388 */ /* 0x000fe80000000800 */
[----:B------:R-:W-:Y:S01]  /*0940*/  STS [R25+0xf0], R27 ;  /* 0x0000f01b19007388 */ /* 0x000fe20000000800 */
[----:B-1----:R-:W-:-:S03]  /*0950*/  IMAD.SHL.U32 R0, R31, 0x4, RZ ;  /* 0x000000041f007824 */ /* 0x002fc600078e00ff */
[----:B------:R-:W-:Y:S04]  /*0960*/  STS [R25+0x10], R4 ;  /* 0x0000100419007388 */ /* 0x000fe80000000800 */
[----:B------:R1:W-:Y:S01]  /*0970*/  STS [R25+0x60], R2 ;  /* 0x0000600219007388 */ /* 0x0003e20000000800 */
[----:B------:R-:W-:-:S03]  /*0980*/  LOP3.LUT R0, R0, 0x3fc, RZ, 0xc0, !PT ;  /* 0x000003fc00007812 */ /* 0x000fc600078ec0ff */
[----:B------:R-:W-:Y:S04]  /*0990*/  STS [R25+0xb0], R6 ;  /* 0x0000b00619007388 */ /* 0x000fe80000000800 */
[----:B------:R0:W-:Y:S01]  /*09a0*/  STS [R25+0x100], R16 ;  /* 0x0001001019007388 */ /* 0x0001e20000000800 */
[C---:B------:R-:W-:Y:S02]  /*09b0*/  LOP3.LUT R3, R0.reuse, 0x800, RZ, 0xfc, !PT ;  /* 0x0000080000037812 */ /* 0x040fe400078efcff */
[----:B-1----:R-:W-:Y:S02]  /*09c0*/  LOP3.LUT R2, R0, 0x400, RZ, 0xfc, !PT ;  /* 0x0000040000027812 */ /* 0x002fe400078efcff */
[----:B------:R-:W-:Y:S02]  /*09d0*/  LOP3.LUT R31, R31, 0xfc, RZ, 0xc0, !PT ;  /* 0x000000fc1f1f7812 */ /* 0x000fe400078ec0ff */
[----:B------:R-:W-:-:S02]  /*09e0*/  LOP3.LUT R2, R2, 0x7f0, RZ, 0xc0, !PT ;  /* 0x000007f002027812 */ /* 0x000fc400078ec0ff */
[----:B------:R-:W-:Y:S02]  /*09f0*/  LOP3.LUT R4, R3, 0xbf0, RZ, 0xc0, !PT ;  /* 0x00000bf003047812 */ /* 0x000fe400078ec0ff */
[----:B0-----:R-:W-:Y:S02]  /*0a00*/  SHF.R.U32.HI R16, RZ, 0x2, R37 ;  /* 0x00000002ff107819 */ /* 0x001fe40000011625 */
[----:B------:R-:W0:Y:S01]  /*0a10*/  S2R R37, SR_CTAID.X ;  /* 0x0000000000257919 */ /* 0x000e220000002500 */
[----:B------:R-:W-:Y:S01]  /*0a20*/  LEA R31, R31, UR4, 0x2 ;  /* 0x000000041f1f7c11 */ /* 0x000fe2000f8e10ff */
[----:B------:R-:W-:Y:S01]  /*0a30*/  VIADD R3, R2, UR4 ;  /* 0x0000000402037c36 */ /* 0x000fe20008000000 */
[----:B------:R-:W-:-:S03]  /*0a40*/  IADD3 R5, R4, UR4, RZ ;  /* 0x0000000404057c10 */ /* 0x000fc6000fffe0ff */
[----:B------:R-:W-:Y:S01]  /*0a50*/  IMAD R4, R0, 0x4, R31 ;  /* 0x0000000400047824 */ /* 0x000fe200078e021f */
[----:B------:R-:W-:Y:S02]  /*0a60*/  SGXT.U32 R16, R16, 0x6 ;  /* 0x000000061010781a */ /* 0x000fe40000000000 */
[----:B------:R-:W-:Y:S02]  /*0a70*/  LOP3.LUT R34, R34, 0xc, R35, 0xf8, !PT ;  /* 0x0000000c22227812 */ /* 0x000fe400078ef823 */
[----:B0-----:R-:W-:-:S04]  /*0a80*/  PRMT R16, R16, 0x6540, R37 ;  /* 0x0000654010107816 */ /* 0x001fc80000000025 */
[----:B------:R-:W-:Y:S01]  /*0a90*/  LOP3.LUT R17, R16, 0x40, RZ, 0xfc, !PT ;  /* 0x0000004010117812 */ /* 0x000fe200078efcff */
[----:B--2---:R-:W-:Y:S01]  /*0aa0*/  FMUL R20, R28, R20 ;  /* 0x000000141c147220 */ /* 0x004fe20000400000 */
[----:B------:R-:W-:-:S04]  /*0ab0*/  FMUL R18, R29, R21 ;  /* 0x000000151d127220 */ /* 0x000fc80000400000 */
[----:B------:R-:W-:Y:S02]  /*0ac0*/  FSETP.GT.AND P1, PT, R20, RZ, PT ;  /* 0x000000ff1400720b */ /* 0x000fe40003f24000 */
[----:B------:R-:W-:Y:S01]  /*0ad0*/  FSETP.GT.AND P2, PT, R18, RZ, PT ;  /* 0x000000ff1200720b */ /* 0x000fe20003f44000 */
[----:B------:R-:W-:Y:S01]  /*0ae0*/  FMUL R22, R32, R22 ;  /* 0x0000001620167220 */ /* 0x000fe20000400000 */
[----:B------:R-:W-:Y:S01]  /*0af0*/  FMUL R24, R33, R23 ;  /* 0x0000001721187220 */ /* 0x000fe20000400000 */
[----:B-----5:R-:W-:Y:S01]  /*0b00*/  FMUL R8, R8, R12 ;  /* 0x0000000c08087220 */ /* 0x020fe20000400000 */
[----:B------:R-:W-:Y:S01]  /*0b10*/  FMUL R12, R9, R13 ;  /* 0x0000000d090c7220 */ /* 0x000fe20000400000 */
[----:B------:R-:W-:Y:S01]  /*0b20*/  FMUL R26, R10, R14 ;  /* 0x0000000e0a1a7220 */ /* 0x000fe20000400000 */
[----:B------:R-:W-:Y:S01]  /*0b30*/  FMUL R28, R11, R15 ;  /* 0x0000000f0b1c7220 */ /* 0x000fe20000400000 */
[----:B------:R-:W-:Y:S02]  /*0b40*/  FSETP.GT.AND P3, PT, R22, RZ, PT ;  /* 0x000000ff1600720b */ /* 0x000fe40003f64000 */
[----:B------:R-:W-:-:S02]  /*0b50*/  FSETP.GT.AND P4, PT, R24, RZ, PT ;  /* 0x000000ff1800720b */ /* 0x000fc40003f84000 */
[----:B------:R-:W-:Y:S01]  /*0b60*/  @!P1 FMUL R20, R20, 0.10000000149011611938 ;  /* 0x3dcccccd14149820 */ /* 0x000fe20000400000 */
[----:B------:R-:W-:Y:S01]  /*0b70*/  FSETP.GT.AND P5, PT, R8, RZ, PT ;  /* 0x000000ff0800720b */ /* 0x000fe20003fa4000 */
[----:B------:R-:W-:Y:S01]  /*0b80*/  @!P2 FMUL R18, R18, 0.10000000149011611938 ;  /* 0x3dcccccd1212a820 */ /* 0x000fe20000400000 */
[----:B------:R-:W-:Y:S02]  /*0b90*/  FSETP.GT.AND P0, PT, R12, RZ, PT ;  /* 0x000000ff0c00720b */ /* 0x000fe40003f04000 */
[----:B------:R-:W-:Y:S02]  /*0ba0*/  FSETP.GT.AND P2, PT, R26, RZ, PT ;  /* 0x000000ff1a00720b */ /* 0x000fe40003f44000 */
[----:B------:R-:W-:Y:S02]  /*0bb0*/  FSETP.GT.AND P1, PT, R28, RZ, PT ;  /* 0x000000ff1c00720b */ /* 0x000fe40003f24000 */
[----:B------:R-:W-:Y:S02]  /*0bc0*/  @!P3 FMUL R22, R22, 0.10000000149011611938 ;  /* 0x3dcccccd1616b820 */ /* 0x000fe40000400000 */
[----:B------:R-:W-:-:S03]  /*0bd0*/  @!P4 FMUL R24, R24, 0.10000000149011611938 ;  /* 0x3dcccccd1818c820 */ /* 0x000fc60000400000 */
[----:B------:R-:W-:Y:S02]  /*0be0*/  @!P5 FMUL R8, R8, 0.10000000149011611938 ;  /* 0x3dcccccd0808d820 */ /* 0x000fe40000400000 */
[----:B------:R-:W-:Y:S02]  /*0bf0*/  @!P0 FMUL R12, R12, 0.10000000149011611938 ;  /* 0x3dcccccd0c0c8820 */ /* 0x000fe40000400000 */
[----:B------:R-:W-:Y:S02]  /*0c00*/  @!P2 FMUL R26, R26, 0.10000000149011611938 ;  /* 0x3dcccccd1a1aa820 */ /* 0x000fe40000400000 */
[----:B------:R-:W-:Y:S01]  /*0c10*/  @!P1 FMUL R28, R28, 0.10000000149011611938 ;  /* 0x3dcccccd1c1c9820 */ /* 0x000fe20000400000 */
[----:B------:R-:W-:Y:S04]  /*0c20*/  STS [R25+0x20], R20 ;  /* 0x0000201419007388 */ /* 0x000fe80000000800 */
[----:B------:R-:W-:Y:S04]  /*0c30*/  STS [R25+0x70], R18 ;  /* 0x0000701219007388 */ /* 0x000fe80000000800 */
[----:B------:R-:W-:Y:S04]  /*0c40*/  STS [R25+0xc0], R22 ;  /* 0x0000c01619007388 */ /* 0x000fe80000000800 */
[----:B------:R-:W-:Y:S04]  /*0c50*/  STS [R25+0x110], R24 ;  /* 0x0001101819007388 */ /* 0x000fe80000000800 */
[----:B------:R0:W-:Y:S04]  /*0c60*/  STS [R25+0x30], R8 ;  /* 0x0000300819007388 */ /* 0x0001e80000000800 */
[----:B------:R1:W-:Y:S04]  /*0c70*/  STS [R25+0x80], R12 ;  /* 0x0000800c19007388 */ /* 0x0003e80000000800 */
[----:B------:R-:W-:Y:S04]  /*0c80*/  STS [R25+0xd0], R26 ;  /* 0x0000d01a19007388 */ /* 0x000fe80000000800 */
[----:B------:R2:W-:Y:S01]  /*0c90*/  STS [R25+0x120], R28 ;  /* 0x0001201c19007388 */ /* 0x0005e20000000800 */
[----:B0-----:R-:W-:-:S02]  /*0ca0*/  IMAD R8, R0, 0x4, R3 ;  /* 0x0000000400087824 */ /* 0x001fc400078e0203 */
[----:B-1----:R-:W-:Y:S01]  /*0cb0*/  IMAD R12, R0, 0x4, R5 ;  /* 0x00000004000c7824 */ /* 0x002fe200078e0205 */
[----:B------:R-:W-:Y:S08]  /*0cc0*/  BAR.SYNC.DEFER_BLOCKING 0x0 ;  /* 0x0000000000007b1d */ /* 0x000ff00000010000 */
[----:B------:R-:W0:Y:S01]  /*0cd0*/  LDC.64 R2, c[0x0][0x228] ;  /* 0x00008a00ff027b82 */ /* 0x000e220000000a00 */
[----:B------:R-:W1:Y:S04]  /*0ce0*/  LDS.128 R4, [R4] ;  /* 0x0000000004047984 */ /* 0x000e680000000c00 */
[----:B------:R-:W3:Y:S04]  /*0cf0*/  LDS.128 R8, [R8+0x1000] ;  /* 0x0010000008087984 */ /* 0x000ee80000000c00 */
[----:B------:R-:W4:Y:S01]  /*0d00*/  LDS.128 R12, [R12+0x2000] ;  /* 0x002000000c0c7984 */ /* 0x000f220000000c00 */
[C---:B------:R-:W-:Y:S01]  /*0d10*/  ISETP.GE.AND P0, PT, R34.reuse, 0x10, PT ;  /* 0x000000102200780c */ /* 0x040fe20003f06270 */
[----:B------:R-:W-:Y:S01]  /*0d20*/  IMAD.SHL.U32 R23, R34, 0x200, RZ ;  /* 0x0000020022177824 */ /* 0x000fe200078e00ff */
[----:B------:R-:W-:-:S02]  /*0d30*/  LOP3.LUT R18, R16, 0x80, RZ, 0xfc, !PT ;  /* 0x0000008010127812 */ /* 0x000fc400078efcff */
[----:B------:R-:W-:Y:S02]  /*0d40*/  LOP3.LUT R22, R16, 0xc0, RZ, 0xfc, !PT ;  /* 0x000000c010167812 */ /* 0x000fe400078efcff */
[----:B------:R-:W-:Y:S02]  /*0d50*/  LOP3.LUT R20, R0, 0xc00, RZ, 0xfc, !PT ;  /* 0x00000c0000147812 */ /* 0x000fe400078efcff */
[----:B------:R-:W-:Y:S02]  /*0d60*/  ISETP.LT.AND P1, PT, R16, 0x200, !P0 ;  /* 0x000002001000780c */ /* 0x000fe40004721270 */
[----:B------:R-:W-:Y:S02]  /*0d70*/  ISETP.LT.AND P2, PT, R17, 0x200, !P0 ;  /* 0x000002001100780c */ /* 0x000fe40004741270 */
[----:B------:R-:W-:Y:S01]  /*0d80*/  ISETP.LT.AND P3, PT, R18, 0x200, !P0 ;  /* 0x000002001200780c */ /* 0x000fe20004761270 */
[----:B------:R-:W-:Y:S01]  /*0d90*/  IMAD R19, R16, 0x4, R23 ;  /* 0x0000000410137824 */ /* 0x000fe200078e0217 */
[----:B------:R-:W-:-:S02]  /*0da0*/  ISETP.LT.AND P0, PT, R22, 0x200, !P0 ;  /* 0x000002001600780c */ /* 0x000fc40004701270 */
[----:B------:R-:W-:Y:S02]  /*0db0*/  LOP3.LUT R20, R20, 0xff0, RZ, 0xc0, !PT ;  /* 0x00000ff014147812 */ /* 0x000fe400078ec0ff */
[----:B------:R-:W-:Y:S01]  /*0dc0*/  LEA R21, R17, R23, 0x2 ;  /* 0x0000001711157211 */ /* 0x000fe200078e10ff */
[----:B--2---:R-:W-:Y:S02]  /*0dd0*/  IMAD R25, R18, 0x4, R23 ;  /* 0x0000000412197824 */ /* 0x004fe400078e0217 */
[----:B0-----:R-:W-:-:S04]  /*0de0*/  IMAD.WIDE R16, R19, 0x4, R2 ;  /* 0x0000000413107825 */ /* 0x001fc800078e0202 */
[----:B------:R-:W-:Y:S02]  /*0df0*/  VIADD R27, R20, UR4 ;  /* 0x00000004141b7c36 */ /* 0x000fe40008000000 */
[----:B------:R-:W-:-:S04]  /*0e00*/  IMAD.WIDE R18, R21, 0x4, R2 ;  /* 0x0000000415127825 */ /* 0x000fc800078e0202 */
[----:B------:R-:W-:Y:S01]  /*0e10*/  IMAD.WIDE R20, R25, 0x4, R2 ;  /* 0x0000000419147825 */ /* 0x000fe200078e0202 */
[----:B-1----:R0:W-:Y:S04]  /*0e20*/  @P1 STG.E.128 desc[UR6][R16.64], R4 ;  /* 0x0000000410001986 */ /* 0x0021e8000c101d06 */
[----:B---3--:R0:W-:Y:S01]  /*0e30*/  @P2 STG.E.128 desc[UR6][R18.64], R8 ;  /* 0x0000000812002986 */ /* 0x0081e2000c101d06 */
[----:B------:R-:W-:-:S03]  /*0e40*/  IMAD R27, R0, 0x4, R27 ;  /* 0x00000004001b7824 */ /* 0x000fc600078e021b */
[----:B----4-:R0:W-:Y:S02]  /*0e50*/  @P3 STG.E.128 desc[UR6][R20.64], R12 ;  /* 0x0000000c14003986 */ /* 0x0101e4000c101d06 */
[----:B0-----:R-:W-:Y:S05]  /*0e60*/  @!P0 EXIT ;  /* 0x000000000000894d */ /* 0x001fea0003800000 */
[----:B------:R-:W0:Y:S01]  /*0e70*/  LDS.128 R24, [R27+0x3000] ;  /* 0x003000001b187984 */ /* 0x000e220000000c00 */
[----:B------:R-:W-:-:S04]  /*0e80*/  IMAD R23, R22, 0x4, R23 ;  /* 0x0000000416177824 */ /* 0x000fc800078e0217 */
[----:B------:R-:W-:-:S05]  /*0e90*/  IMAD.WIDE R2, R23, 0x4, R2 ;  /* 0x0000000417027825 */ /* 0x000fca00078e0202 */
[----:B0-----:R-:W-:Y:S01]  /*0ea0*/  STG.E.128 desc[UR6][R2.64], R24 ;  /* 0x0000001802007986 */ /* 0x001fe2000c101d06 */
[----:B------:R-:W-:Y:S05]  /*0eb0*/  EXIT ;  /* 0x000000000000794d */ /* 0x000fea0003800000 */
.L_x_0:
[----:B------:R-:W-:-:S00]  /*0ec0*/  BRA `(.L_x_0) ;  /* 0xfffffffc00fc7947 */ /* 0x000fc0000383ffff */
[----:B------:R-:W-:-:S00]  /*0ed0*/  NOP ;  /* 0x0000000000007918 */ /* 0x000fc00000000000 */
        /* <DEDUP_REMOVED lines=10> */
.L_x_1:


//--------------------- .nv.shared.triton_poi_fused_leaky_relu_22 --------------------------
	.section	.nv.shared.triton_poi_fused_leaky_relu_22,"aw",@nobits
	.sectionflags	@""
	.align	16
	.zero		1024


//--------------------- .nv.constant0.triton_poi_fused_leaky_relu_22 --------------------------
	.section	.nv.constant0.triton_poi_fused_leaky_relu_22,"a",@progbits
	.sectionflags	@""
	.align	4
.nv.constant0.triton_poi_fused_leaky_relu_22:
	.zero		568
